//
// Generated by NVIDIA NVVM Compiler
//
// Compiler Build ID: CL-36424714
// Cuda compilation tools, release 13.0, V13.0.88
// Based on NVVM 20.0.0
//

.version 9.0
.target sm_100
.address_size 64

	// .globl	_Z16MatrixMultKernelPfS_S_iii
// _ZZ16MatrixMultKernelPfS_S_iiiE4ds_M has been demoted
// _ZZ16MatrixMultKernelPfS_S_iiiE4ds_N has been demoted

.visible .entry _Z16MatrixMultKernelPfS_S_iii(
	.param .u64 .ptr .align 1 _Z16MatrixMultKernelPfS_S_iii_param_0,
	.param .u64 .ptr .align 1 _Z16MatrixMultKernelPfS_S_iii_param_1,
	.param .u64 .ptr .align 1 _Z16MatrixMultKernelPfS_S_iii_param_2,
	.param .u32 _Z16MatrixMultKernelPfS_S_iii_param_3,
	.param .u32 _Z16MatrixMultKernelPfS_S_iii_param_4,
	.param .u32 _Z16MatrixMultKernelPfS_S_iii_param_5
)
{
	.reg .pred 	%p<12>;
	.reg .b32 	%r<42>;
	.reg .b32 	%f<111>;
	.reg .b64 	%rd<13>;
	.reg .b64 	%fd<4>;
	// demoted variable
	.shared .align 4 .b8 _ZZ16MatrixMultKernelPfS_S_iiiE4ds_M[4224];
	// demoted variable
	.shared .align 4 .b8 _ZZ16MatrixMultKernelPfS_S_iiiE4ds_N[4224];
	ld.param.u64 	%rd3, [_Z16MatrixMultKernelPfS_S_iii_param_0];
	ld.param.u64 	%rd4, [_Z16MatrixMultKernelPfS_S_iii_param_1];
	ld.param.u64 	%rd5, [_Z16MatrixMultKernelPfS_S_iii_param_2];
	ld.param.u32 	%r25, [_Z16MatrixMultKernelPfS_S_iii_param_3];
	ld.param.u32 	%r26, [_Z16MatrixMultKernelPfS_S_iii_param_4];
	ld.param.u32 	%r27, [_Z16MatrixMultKernelPfS_S_iii_param_5];
	mov.u32 	%r28, %ctaid.y;
	mov.u32 	%r29, %ctaid.x;
	mov.u32 	%r39, %tid.y;
	mov.u32 	%r37, %tid.x;
	shl.b32 	%r30, %r28, 5;
	add.s32 	%r3, %r30, %r39;
	shl.b32 	%r4, %r29, 5;
	add.s32 	%r5, %r4, %r37;
	cvt.rn.f64.s32 	%fd1, %r26;
	mul.f64 	%fd2, %fd1, 0d3FA0000000000000;
	cvt.rpi.f64.f64 	%fd3, %fd2;
	cvt.rzi.s32.f64 	%r6, %fd3;
	setp.lt.s32 	%p1, %r6, 1;
	mov.f32 	%f110, 0f00000000;
	@%p1 bra 	$L__BB0_7;
	mul.lo.s32 	%r31, %r39, 132;
	mov.u32 	%r32, _ZZ16MatrixMultKernelPfS_S_iiiE4ds_M;
	add.s32 	%r7, %r32, %r31;
	shl.b32 	%r33, %r37, 2;
	add.s32 	%r8, %r7, %r33;
	mov.u32 	%r34, _ZZ16MatrixMultKernelPfS_S_iiiE4ds_N;
	add.s32 	%r10, %r34, %r33;
	add.s32 	%r9, %r10, %r31;
	neg.s32 	%r41, %r6;
	mad.lo.s32 	%r35, %r39, %r27, %r37;
	add.s32 	%r40, %r35, %r4;
	shl.b32 	%r13, %r27, 5;
	mad.lo.s32 	%r38, %r26, %r3, %r37;
	cvta.to.global.u64 	%rd1, %rd3;
	cvta.to.global.u64 	%rd2, %rd4;
	mov.f32 	%f110, 0f00000000;
$L__BB0_2:
	setp.ge.s32 	%p2, %r3, %r25;
	setp.ge.s32 	%p3, %r37, %r26;
	mov.f32 	%f108, 0f00000000;
	or.pred  	%p4, %p2, %p3;
	@%p4 bra 	$L__BB0_4;
	mul.wide.s32 	%rd6, %r38, 4;
	add.s64 	%rd7, %rd1, %rd6;
	ld.global.f32 	%f108, [%rd7];
$L__BB0_4:
	setp.ge.s32 	%p5, %r5, %r27;
	st.shared.f32 	[%r8], %f108;
	setp.ge.s32 	%p6, %r39, %r26;
	mov.f32 	%f109, 0f00000000;
	or.pred  	%p7, %p5, %p6;
	@%p7 bra 	$L__BB0_6;
	mul.wide.s32 	%rd8, %r40, 4;
	add.s64 	%rd9, %rd2, %rd8;
	ld.global.f32 	%f109, [%rd9];
$L__BB0_6:
	st.shared.f32 	[%r9], %f109;
	bar.sync 	0;
	ld.shared.f32 	%f12, [%r7];
	ld.shared.f32 	%f13, [%r10];
	fma.rn.f32 	%f14, %f12, %f13, %f110;
	ld.shared.f32 	%f15, [%r7+4];
	ld.shared.f32 	%f16, [%r10+132];
	fma.rn.f32 	%f17, %f15, %f16, %f14;
	ld.shared.f32 	%f18, [%r7+8];
	ld.shared.f32 	%f19, [%r10+264];
	fma.rn.f32 	%f20, %f18, %f19, %f17;
	ld.shared.f32 	%f21, [%r7+12];
	ld.shared.f32 	%f22, [%r10+396];
	fma.rn.f32 	%f23, %f21, %f22, %f20;
	ld.shared.f32 	%f24, [%r7+16];
	ld.shared.f32 	%f25, [%r10+528];
	fma.rn.f32 	%f26, %f24, %f25, %f23;
	ld.shared.f32 	%f27, [%r7+20];
	ld.shared.f32 	%f28, [%r10+660];
	fma.rn.f32 	%f29, %f27, %f28, %f26;
	ld.shared.f32 	%f30, [%r7+24];
	ld.shared.f32 	%f31, [%r10+792];
	fma.rn.f32 	%f32, %f30, %f31, %f29;
	ld.shared.f32 	%f33, [%r7+28];
	ld.shared.f32 	%f34, [%r10+924];
	fma.rn.f32 	%f35, %f33, %f34, %f32;
	ld.shared.f32 	%f36, [%r7+32];
	ld.shared.f32 	%f37, [%r10+1056];
	fma.rn.f32 	%f38, %f36, %f37, %f35;
	ld.shared.f32 	%f39, [%r7+36];
	ld.shared.f32 	%f40, [%r10+1188];
	fma.rn.f32 	%f41, %f39, %f40, %f38;
	ld.shared.f32 	%f42, [%r7+40];
	ld.shared.f32 	%f43, [%r10+1320];
	fma.rn.f32 	%f44, %f42, %f43, %f41;
	ld.shared.f32 	%f45, [%r7+44];
	ld.shared.f32 	%f46, [%r10+1452];
	fma.rn.f32 	%f47, %f45, %f46, %f44;
	ld.shared.f32 	%f48, [%r7+48];
	ld.shared.f32 	%f49, [%r10+1584];
	fma.rn.f32 	%f50, %f48, %f49, %f47;
	ld.shared.f32 	%f51, [%r7+52];
	ld.shared.f32 	%f52, [%r10+1716];
	fma.rn.f32 	%f53, %f51, %f52, %f50;
	ld.shared.f32 	%f54, [%r7+56];
	ld.shared.f32 	%f55, [%r10+1848];
	fma.rn.f32 	%f56, %f54, %f55, %f53;
	ld.shared.f32 	%f57, [%r7+60];
	ld.shared.f32 	%f58, [%r10+1980];
	fma.rn.f32 	%f59, %f57, %f58, %f56;
	ld.shared.f32 	%f60, [%r7+64];
	ld.shared.f32 	%f61, [%r10+2112];
	fma.rn.f32 	%f62, %f60, %f61, %f59;
	ld.shared.f32 	%f63, [%r7+68];
	ld.shared.f32 	%f64, [%r10+2244];
	fma.rn.f32 	%f65, %f63, %f64, %f62;
	ld.shared.f32 	%f66, [%r7+72];
	ld.shared.f32 	%f67, [%r10+2376];
	fma.rn.f32 	%f68, %f66, %f67, %f65;
	ld.shared.f32 	%f69, [%r7+76];
	ld.shared.f32 	%f70, [%r10+2508];
	fma.rn.f32 	%f71, %f69, %f70, %f68;
	ld.shared.f32 	%f72, [%r7+80];
	ld.shared.f32 	%f73, [%r10+2640];
	fma.rn.f32 	%f74, %f72, %f73, %f71;
	ld.shared.f32 	%f75, [%r7+84];
	ld.shared.f32 	%f76, [%r10+2772];
	fma.rn.f32 	%f77, %f75, %f76, %f74;
	ld.shared.f32 	%f78, [%r7+88];
	ld.shared.f32 	%f79, [%r10+2904];
	fma.rn.f32 	%f80, %f78, %f79, %f77;
	ld.shared.f32 	%f81, [%r7+92];
	ld.shared.f32 	%f82, [%r10+3036];
	fma.rn.f32 	%f83, %f81, %f82, %f80;
	ld.shared.f32 	%f84, [%r7+96];
	ld.shared.f32 	%f85, [%r10+3168];
	fma.rn.f32 	%f86, %f84, %f85, %f83;
	ld.shared.f32 	%f87, [%r7+100];
	ld.shared.f32 	%f88, [%r10+3300];
	fma.rn.f32 	%f89, %f87, %f88, %f86;
	ld.shared.f32 	%f90, [%r7+104];
	ld.shared.f32 	%f91, [%r10+3432];
	fma.rn.f32 	%f92, %f90, %f91, %f89;
	ld.shared.f32 	%f93, [%r7+108];
	ld.shared.f32 	%f94, [%r10+3564];
	fma.rn.f32 	%f95, %f93, %f94, %f92;
	ld.shared.f32 	%f96, [%r7+112];
	ld.shared.f32 	%f97, [%r10+3696];
	fma.rn.f32 	%f98, %f96, %f97, %f95;
	ld.shared.f32 	%f99, [%r7+116];
	ld.shared.f32 	%f100, [%r10+3828];
	fma.rn.f32 	%f101, %f99, %f100, %f98;
	ld.shared.f32 	%f102, [%r7+120];
	ld.shared.f32 	%f103, [%r10+3960];
	fma.rn.f32 	%f104, %f102, %f103, %f101;
	ld.shared.f32 	%f105, [%r7+124];
	ld.shared.f32 	%f106, [%r10+4092];
	fma.rn.f32 	%f110, %f105, %f106, %f104;
	bar.sync 	0;
	add.s32 	%r41, %r41, 1;
	setp.ne.s32 	%p8, %r41, 0;
	add.s32 	%r40, %r40, %r13;
	add.s32 	%r39, %r39, 32;
	add.s32 	%r38, %r38, 32;
	add.s32 	%r37, %r37, 32;
	@%p8 bra 	$L__BB0_2;
$L__BB0_7:
	setp.ge.s32 	%p9, %r3, %r25;
	setp.ge.s32 	%p10, %r5, %r27;
	or.pred  	%p11, %p9, %p10;
	@%p11 bra 	$L__BB0_9;
	mad.lo.s32 	%r36, %r27, %r3, %r5;
	cvta.to.global.u64 	%rd10, %rd5;
	mul.wide.u32 	%rd11, %r36, 4;
	add.s64 	%rd12, %rd10, %rd11;
	st.global.f32 	[%rd12], %f110;
$L__BB0_9:
	ret;

}


// ===== COMPILED SASS (sm_100) =====

	.target	sm_100

	.elftype	@"ET_EXEC"


//--------------------- .note.nv.tkinfo           --------------------------
	.section	.note.nv.tkinfo,"",@"SHT_NOTE"
	.sectionflags	@"SHF_NOTE_NV_TKINFO"
	.tkinfo
        /*0018*/ 	.word	0x00000002
        /*0030*/ 	.string	""
        /*0030*/ 	.string	"ptxas"
        /*0030*/ 	.string	"Cuda compilation tools, release 13.0, V13.0.88"
        /*0030*/ 	.string	"Build cuda_13.0.r13.0/compiler.36424714_0"
        /*0030*/ 	.string	"-arch sm_100 -m 64 "



//--------------------- .note.nv.cuinfo           --------------------------
	.section	.note.nv.cuinfo,"",@"SHT_NOTE"
	.sectionflags	@"SHF_NOTE_NV_CUINFO"
        /*0018*/ 	.short	0x0002
        /*001a*/ 	.short	0x0064
        /*001c*/ 	.short	0x0082
	.zero		2


//--------------------- .nv.info                  --------------------------
	.section	.nv.info,"",@"SHT_CUDA_INFO"
	.align	4


	//----- nvinfo : EIATTR_REGCOUNT
	.align		4
        /*0000*/ 	.byte	0x04, 0x2f
        /*0002*/ 	.short	(.L_1 - .L_0)
	.align		4
.L_0:
        /*0004*/ 	.word	index@(_Z16MatrixMultKernelPfS_S_iii)
        /*0008*/ 	.word	0x0000001d


	//----- nvinfo : EIATTR_FRAME_SIZE
	.align		4
.L_1:
        /*000c*/ 	.byte	0x04, 0x11
        /*000e*/ 	.short	(.L_3 - .L_2)
	.align		4
.L_2:
        /*0010*/ 	.word	index@(_Z16MatrixMultKernelPfS_S_iii)
        /*0014*/ 	.word	0x00000000


	//----- nvinfo : EIATTR_MIN_STACK_SIZE
	.align		4
.L_3:
        /*0018*/ 	.byte	0x04, 0x12
        /*001a*/ 	.short	(.L_5 - .L_4)
	.align		4
.L_4:
        /*001c*/ 	.word	index@(_Z16MatrixMultKernelPfS_S_iii)
        /*0020*/ 	.word	0x00000000
.L_5:


//--------------------- .nv.compat                --------------------------
	.section	.nv.compat,"",@"SHT_CUDA_COMPAT_INFO"
	.align	4
        /*0000*/ 	.byte	0x02, 0x09, 0x00, 0x00, 0x02, 0x02, 0x01, 0x00, 0x02, 0x05, 0x05, 0x00, 0x03, 0x07, 0x01, 0x01
        /*0010*/ 	.byte	0x02, 0x03, 0x00, 0x00, 0x02, 0x06, 0x01, 0x00, 0x04, 0x0b, 0x08, 0x00, 0x01, 0x00, 0x00, 0x00
        /*0020*/ 	.byte	0x00, 0x00, 0x00, 0x00


//--------------------- .nv.info._Z16MatrixMultKernelPfS_S_iii --------------------------
	.section	.nv.info._Z16MatrixMultKernelPfS_S_iii,"",@"SHT_CUDA_INFO"
	.sectionflags	@""
	.align	4


	//----- nvinfo : EIATTR_CUDA_API_VERSION
	.align		4
        /*0000*/ 	.byte	0x04, 0x37
        /*0002*/ 	.short	(.L_7 - .L_6)
.L_6:
        /*0004*/ 	.word	0x00000082


	//----- nvinfo : EIATTR_KPARAM_INFO
	.align		4
.L_7:
        /*0008*/ 	.byte	0x04, 0x17
        /*000a*/ 	.short	(.L_9 - .L_8)
.L_8:
        /*000c*/ 	.word	0x00000000
        /*0010*/ 	.short	0x0005
        /*0012*/ 	.short	0x0020
        /*0014*/ 	.byte	0x00, 0xf0, 0x11, 0x00


	//----- nvinfo : EIATTR_KPARAM_INFO
	.align		4
.L_9:
        /*0018*/ 	.byte	0x04, 0x17
        /*001a*/ 	.short	(.L_11 - .L_10)
.L_10:
        /*001c*/ 	.word	0x00000000
        /*0020*/ 	.short	0x0004
        /*0022*/ 	.short	0x001c
        /*0024*/ 	.byte	0x00, 0xf0, 0x11, 0x00


	//----- nvinfo : EIATTR_KPARAM_INFO
	.align		4
.L_11:
        /*0028*/ 	.byte	0x04, 0x17
        /*002a*/ 	.short	(.L_13 - .L_12)
.L_12:
        /*002c*/ 	.word	0x00000000
        /*0030*/ 	.short	0x0003
        /*0032*/ 	.short	0x0018
        /*0034*/ 	.byte	0x00, 0xf0, 0x11, 0x00


	//----- nvinfo : EIATTR_KPARAM_INFO
	.align		4
.L_13:
        /*0038*/ 	.byte	0x04, 0x17
        /*003a*/ 	.short	(.L_15 - .L_14)
.L_14:
        /*003c*/ 	.word	0x00000000
        /*0040*/ 	.short	0x0002
        /*0042*/ 	.short	0x0010
        /*0044*/ 	.byte	0x00, 0xf5, 0x21, 0x00


	//----- nvinfo : EIATTR_KPARAM_INFO
	.align		4
.L_15:
        /*0048*/ 	.byte	0x04, 0x17
        /*004a*/ 	.short	(.L_17 - .L_16)
.L_16:
        /*004c*/ 	.word	0x00000000
        /*0050*/ 	.short	0x0001
        /*0052*/ 	.short	0x0008
        /*0054*/ 	.byte	0x00, 0xf5, 0x21, 0x00


	//----- nvinfo : EIATTR_KPARAM_INFO
	.align		4
.L_17:
        /*0058*/ 	.byte	0x04, 0x17
        /*005a*/ 	.short	(.L_19 - .L_18)
.L_18:
        /*005c*/ 	.word	0x00000000
        /*0060*/ 	.short	0x0000
        /*0062*/ 	.short	0x0000
        /*0064*/ 	.byte	0x00, 0xf5, 0x21, 0x00


	//----- nvinfo : EIATTR_SPARSE_MMA_MASK
	.align		4
.L_19:
        /*0068*/ 	.byte	0x03, 0x50
        /*006a*/ 	.short	0x0000


	//----- nvinfo : EIATTR_MAXREG_COUNT
	.align		4
        /*006c*/ 	.byte	0x03, 0x1b
        /*006e*/ 	.short	0x00ff


	//----- nvinfo : EIATTR_NUM_BARRIERS
	.align		4
        /*0070*/ 	.byte	0x02, 0x4c
        /*0072*/ 	.byte	0x01
	.zero		1


	//----- nvinfo : EIATTR_MERCURY_ISA_VERSION
	.align		4
        /*0074*/ 	.byte	0x03, 0x5f
        /*0076*/ 	.short	0x0101


	//----- nvinfo : EIATTR_VRC_CTA_INIT_COUNT
	.align		4
        /*0078*/ 	.byte	0x02, 0x4a
	.zero		1
	.zero		1


	//----- nvinfo : EIATTR_EXIT_INSTR_OFFSETS
	.align		4
        /*007c*/ 	.byte	0x04, 0x1c
        /*007e*/ 	.short	(.L_21 - .L_20)


	//   ....[0]....
.L_20:
        /*0080*/ 	.word	0x000009c0


	//   ....[1]....
        /*0084*/ 	.word	0x00000a10


	//----- nvinfo : EIATTR_CBANK_PARAM_SIZE
	.align		4
.L_21:
        /*0088*/ 	.byte	0x03, 0x19
        /*008a*/ 	.short	0x0024


	//----- nvinfo : EIATTR_PARAM_CBANK
	.align		4
        /*008c*/ 	.byte	0x04, 0x0a
        /*008e*/ 	.short	(.L_23 - .L_22)
	.align		4
.L_22:
        /*0090*/ 	.word	index@(.nv.constant0._Z16MatrixMultKernelPfS_S_iii)
        /*0094*/ 	.short	0x0380
        /*0096*/ 	.short	0x0024


	//----- nvinfo : EIATTR_SW_WAR
	.align		4
.L_23:
        /*0098*/ 	.byte	0x04, 0x36
        /*009a*/ 	.short	(.L_25 - .L_24)
.L_24:
        /*009c*/ 	.word	0x00000008
.L_25:


//--------------------- .nv.callgraph             --------------------------
	.section	.nv.callgraph,"",@"SHT_CUDA_CALLGRAPH"
	.align	4
	.sectionentsize	8
	.align		4
        /*0000*/ 	.word	0x00000000
	.align		4
        /*0004*/ 	.word	0xffffffff
	.align		4
        /*0008*/ 	.word	0x00000000
	.align		4
        /*000c*/ 	.word	0xfffffffe
	.align		4
        /*0010*/ 	.word	0x00000000
	.align		4
        /*0014*/ 	.word	0xfffffffd
	.align		4
        /*0018*/ 	.word	0x00000000
	.align		4
        /*001c*/ 	.word	0xfffffffc


//--------------------- .text._Z16MatrixMultKernelPfS_S_iii --------------------------
	.section	.text._Z16MatrixMultKernelPfS_S_iii,"ax",@progbits
	.align	128
        .global         _Z16MatrixMultKernelPfS_S_iii
        .type           _Z16MatrixMultKernelPfS_S_iii,@function
        .size           _Z16MatrixMultKernelPfS_S_iii,(.L_x_3 - _Z16MatrixMultKernelPfS_S_iii)
        .other          _Z16MatrixMultKernelPfS_S_iii,@"STO_CUDA_ENTRY STV_DEFAULT"
_Z16MatrixMultKernelPfS_S_iii:
.text._Z16MatrixMultKernelPfS_S_iii:
[----:B------:R-:W-:Y:S01]  /*0000*/  LDC R1, c[0x0][0x37c] ;  /* 0x0000df00ff017b82 */ /* 0x000fe20000000800 */
[----:B------:R-:W0:Y:S01]  /*0010*/  LDCU UR6, c[0x0][0x39c] ;  /* 0x00007380ff0677ac */ /* 0x000e220008000800 */
[----:B------:R-:W1:Y:S01]  /*0020*/  S2R R0, SR_CTAID.Y ;  /* 0x0000000000007919 */ /* 0x000e620000002600 */
[----:B------:R-:W-:Y:S01]  /*0030*/  MOV R13, RZ ;  /* 0x000000ff000d7202 */ /* 0x000fe20000000f00 */
[----:B------:R-:W2:Y:S01]  /*0040*/  LDCU UR10, c[0x0][0x3a0] ;  /* 0x00007400ff0a77ac */ /* 0x000ea20008000800 */
[----:B------:R-:W1:Y:S01]  /*0050*/  S2R R7, SR_TID.Y ;  /* 0x0000000000077919 */ /* 0x000e620000002200 */
[----:B------:R-:W3:Y:S01]  /*0060*/  LDCU.64 UR4, c[0x0][0x358] ;  /* 0x00006b00ff0477ac */ /* 0x000ee20008000a00 */
[----:B------:R-:W4:Y:S01]  /*0070*/  S2R R12, SR_CTAID.X ;  /* 0x00000000000c7919 */ /* 0x000f220000002500 */
[----:B------:R-:W4:Y:S01]  /*0080*/  S2R R9, SR_TID.X ;  /* 0x0000000000097919 */ /* 0x000f220000002100 */
[----:B0-----:R-:W0:Y:S02]  /*0090*/  I2F.F64 R2, UR6 ;  /* 0x0000000600027d12 */ /* 0x001e240008201c00 */
[----:B0-----:R-:W-:Y:S01]  /*00a0*/  DMUL R4, R2, 0.03125 ;  /* 0x3fa0000002047828 */ /* 0x001fe20000000000 */
[----:B-1----:R-:W-:-:S09]  /*00b0*/  LEA R2, R0, R7, 0x5 ;  /* 0x0000000700027211 */ /* 0x002fd200078e28ff */
[----:B------:R-:W0:Y:S01]  /*00c0*/  F2I.F64.CEIL R4, R4 ;  /* 0x0000000400047311 */ /* 0x000e220000309100 */
[----:B----4-:R-:W-:Y:S02]  /*00d0*/  LEA R3, R12, R9, 0x5 ;  /* 0x000000090c037211 */ /* 0x010fe400078e28ff */
[----:B0-----:R-:W-:-:S13]  /*00e0*/  ISETP.GE.AND P0, PT, R4, 0x1, PT ;  /* 0x000000010400780c */ /* 0x001fda0003f06270 */
[----:B--23--:R-:W-:Y:S05]  /*00f0*/  @!P0 BRA `(.L_x_0) ;  /* 0x0000000800248947 */ /* 0x00cfea0003800000 */
[----:B------:R-:W0:Y:S01]  /*0100*/  S2R R10, SR_CgaCtaId ;  /* 0x00000000000a7919 */ /* 0x000e220000008800 */
[----:B------:R-:W1:Y:S01]  /*0110*/  LDCU UR7, c[0x0][0x3a0] ;  /* 0x00007400ff0777ac */ /* 0x000e620008000800 */
[----:B------:R-:W2:Y:S01]  /*0120*/  LDC R6, c[0x0][0x3a0] ;  /* 0x0000e800ff067b82 */ /* 0x000ea20000000800 */
[----:B------:R-:W-:Y:S02]  /*0130*/  MOV R0, R7 ;  /* 0x0000000700007202 */ /* 0x000fe40000000f00 */
[----:B------:R-:W-:Y:S01]  /*0140*/  MOV R7, 0x400 ;  /* 0x0000040000077802 */ /* 0x000fe20000000f00 */
[----:B------:R-:W3:Y:S01]  /*0150*/  LDCU.64 UR8, c[0x0][0x398] ;  /* 0x00007300ff0877ac */ /* 0x000ee20008000a00 */
[----:B------:R-:W-:Y:S02]  /*0160*/  MOV R5, R9 ;  /* 0x0000000900057202 */ /* 0x000fe40000000f00 */
[----:B------:R-:W-:Y:S02]  /*0170*/  IADD3 R8, PT, PT, R7, 0x1080, RZ ;  /* 0x0000108007087810 */ /* 0x000fe40007ffe0ff */
[----:B------:R-:W-:Y:S01]  /*0180*/  MOV R13, RZ ;  /* 0x000000ff000d7202 */ /* 0x000fe20000000f00 */
[----:B-1----:R-:W-:-:S05]  /*0190*/  IMAD R11, R0, UR7, R5 ;  /* 0x00000007000b7c24 */ /* 0x002fca000f8e0205 */
[----:B------:R-:W-:Y:S02]  /*01a0*/  LEA R11, R12, R11, 0x5 ;  /* 0x0000000b0c0b7211 */ /* 0x000fe400078e28ff */
[C---:B0-----:R-:W-:Y:S02]  /*01b0*/  LEA R7, R10.reuse, R7, 0x18 ;  /* 0x000000070a077211 */ /* 0x041fe400078ec0ff */
[----:B------:R-:W-:-:S03]  /*01c0*/  LEA R10, R10, R8, 0x18 ;  /* 0x000000080a0a7211 */ /* 0x000fc600078ec0ff */
[----:B------:R-:W-:Y:S01]  /*01d0*/  IMAD R8, R0, 0x84, R7 ;  /* 0x0000008400087824 */ /* 0x000fe200078e0207 */
[C---:B------:R-:W-:Y:S02]  /*01e0*/  LEA R9, R5.reuse, R10, 0x2 ;  /* 0x0000000a05097211 */ /* 0x040fe400078e10ff */
[----:B------:R-:W-:Y:S01]  /*01f0*/  IADD3 R10, PT, PT, -R4, RZ, RZ ;  /* 0x000000ff040a7210 */ /* 0x000fe20007ffe1ff */
[----:B------:R-:W-:Y:S01]  /*0200*/  IMAD R4, R2, UR6, R5 ;  /* 0x0000000602047c24 */ /* 0x000fe2000f8e0205 */
[----:B------:R-:W-:Y:S01]  /*0210*/  LEA R12, R5, R8, 0x2 ;  /* 0x00000008050c7211 */ /* 0x000fe200078e10ff */
[----:B---3--:R-:W-:-:S07]  /*0220*/  IMAD R7, R0, 0x84, R9 ;  /* 0x0000008400077824 */ /* 0x008fce00078e0209 */
.L_x_1:
[----:B------:R-:W-:Y:S02]  /*0230*/  ISETP.GE.AND P1, PT, R5, UR9, PT ;  /* 0x0000000905007c0c */ /* 0x000fe4000bf26270 */
[----:B------:R-:W-:Y:S02]  /*0240*/  CS2R R18, SRZ ;  /* 0x0000000000127805 */ /* 0x000fe4000001ff00 */
[----:B------:R-:W-:Y:S02]  /*0250*/  ISETP.GE.AND P0, PT, R0, UR9, PT ;  /* 0x0000000900007c0c */ /* 0x000fe4000bf06270 */
[----:B------:R-:W-:Y:S02]  /*0260*/  ISETP.GE.OR P1, PT, R2, UR8, P1 ;  /* 0x0000000802007c0c */ /* 0x000fe40008f26670 */
[----:B--2---:R-:W-:-:S11]  /*0270*/  ISETP.GE.OR P0, PT, R3, R6, P0 ;  /* 0x000000060300720c */ /* 0x004fd60000706670 */
[----:B------:R-:W0:Y:S08]  /*0280*/  @!P1 LDC.64 R16, c[0x0][0x380] ;  /* 0x0000e000ff109b82 */ /* 0x000e300000000a00 */
[----:B------:R-:W1:Y:S01]  /*0290*/  @!P0 LDC.64 R14, c[0x0][0x388] ;  /* 0x0000e200ff0e8b82 */ /* 0x000e620000000a00 */
[----:B0-----:R-:W-:-:S05]  /*02a0*/  @!P1 IMAD.WIDE R16, R4, 0x4, R16 ;  /* 0x0000000404109825 */ /* 0x001fca00078e0210 */
[----:B------:R-:W2:Y:S01]  /*02b0*/  @!P1 LDG.E R19, desc[UR4][R16.64] ;  /* 0x0000000410139981 */ /* 0x000ea2000c1e1900 */
[----:B-1----:R-:W-:-:S05]  /*02c0*/  @!P0 IMAD.WIDE R14, R11, 0x4, R14 ;  /* 0x000000040b0e8825 */ /* 0x002fca00078e020e */
[----:B------:R-:W3:Y:S01]  /*02d0*/  @!P0 LDG.E R18, desc[UR4][R14.64] ;  /* 0x000000040e128981 */ /* 0x000ee2000c1e1900 */
[----:B------:R-:W-:-:S04]  /*02e0*/  IADD3 R10, PT, PT, R10, 0x1, RZ ;  /* 0x000000010a0a7810 */ /* 0x000fc80007ffe0ff */
[----:B------:R-:W-:Y:S02]  /*02f0*/  ISETP.NE.AND P0, PT, R10, RZ, PT ;  /* 0x000000ff0a00720c */ /* 0x000fe40003f05270 */
[----:B------:R-:W-:Y:S02]  /*0300*/  IADD3 R0, PT, PT, R0, 0x20, RZ ;  /* 0x0000002000007810 */ /* 0x000fe40007ffe0ff */
[----:B------:R-:W-:Y:S02]  /*0310*/  IADD3 R5, PT, PT, R5, 0x20, RZ ;  /* 0x0000002005057810 */ /* 0x000fe40007ffe0ff */
[----:B------:R-:W-:Y:S02]  /*0320*/  IADD3 R4, PT, PT, R4, 0x20, RZ ;  /* 0x0000002004047810 */ /* 0x000fe40007ffe0ff */
[----:B------:R-:W-:Y:S01]  /*0330*/  LEA R11, R6, R11, 0x5 ;  /* 0x0000000b060b7211 */ /* 0x000fe200078e28ff */
[----:B--2---:R-:W-:Y:S04]  /*0340*/  STS [R12], R19 ;  /* 0x000000130c007388 */ /* 0x004fe80000000800 */
[----:B---3--:R-:W-:Y:S01]  /*0350*/  STS [R7], R18 ;  /* 0x0000001207007388 */ /* 0x008fe20000000800 */
[----:B------:R-:W-:Y:S06]  /*0360*/  BAR.SYNC.DEFER_BLOCKING 0x0 ;  /* 0x0000000000007b1d */ /* 0x000fec0000010000 */
[----:B------:R-:W-:Y:S04]  /*0370*/  LDS R22, [R8] ;  /* 0x0000000008167984 */ /* 0x000fe80000000800 */
[----:B------:R-:W0:Y:S04]  /*0380*/  LDS R21, [R9] ;  /* 0x0000000009157984 */ /* 0x000e280000000800 */
[----:B------:R-:W-:Y:S04]  /*0390*/  LDS R24, [R8+0x4] ;  /* 0x0000040008187984 */ /* 0x000fe80000000800 */
[----:B------:R-:W1:Y:S04]  /*03a0*/  LDS R23, [R9+0x84] ;  /* 0x0000840009177984 */ /* 0x000e680000000800 */
[----:B------:R-:W-:Y:S04]  /*03b0*/  LDS R25, [R8+0x8] ;  /* 0x0000080008197984 */ /* 0x000fe80000000800 */
[----:B------:R-:W2:Y:S04]  /*03c0*/  LDS R26, [R9+0x108] ;  /* 0x00010800091a7984 */ /* 0x000ea80000000800 */
[----:B------:R-:W-:Y:S04]  /*03d0*/  LDS R16, [R8+0xc] ;  /* 0x00000c0008107984 */ /* 0x000fe80000000800 */
[----:B------:R-:W3:Y:S04]  /*03e0*/  LDS R15, [R9+0x18c] ;  /* 0x00018c00090f7984 */ /* 0x000ee80000000800 */
[----:B------:R-:W-:Y:S04]  /*03f0*/  LDS R17, [R8+0x10] ;  /* 0x0000100008117984 */ /* 0x000fe80000000800 */
[----:B------:R-:W4:Y:S04]  /*0400*/  LDS R18, [R9+0x210] ;  /* 0x0002100009127984 */ /* 0x000f280000000800 */
[----:B------:R-:W-:Y:S04]  /*0410*/  LDS R19, [R8+0x14] ;  /* 0x0000140008137984 */ /* 0x000fe80000000800 */
[----:B------:R-:W5:Y:S01]  /*0420*/  LDS R20, [R9+0x294] ;  /* 0x0002940009147984 */ /* 0x000f620000000800 */
[----:B0-----:R-:W-:-:S03]  /*0430*/  FFMA R13, R22, R21, R13 ;  /* 0x00000015160d7223 */ /* 0x001fc6000000000d */
[----:B------:R-:W-:Y:S04]  /*0440*/  LDS R21, [R8+0x18] ;  /* 0x0000180008157984 */ /* 0x000fe80000000800 */
[----:B------:R-:W0:Y:S01]  /*0450*/  LDS R22, [R9+0x318] ;  /* 0x0003180009167984 */ /* 0x000e220000000800 */
[----:B-1----:R-:W-:-:S03]  /*0460*/  FFMA R14, R24, R23, R13 ;  /* 0x00000017180e7223 */ /* 0x002fc6000000000d */
[----:B------:R-:W-:Y:S04]  /*0470*/  LDS R23, [R8+0x1c] ;  /* 0x00001c0008177984 */ /* 0x000fe80000000800 */
[----:B------:R-:W1:Y:S01]  /*0480*/  LDS R24, [R9+0x39c] ;  /* 0x00039c0009187984 */ /* 0x000e620000000800 */
[----:B--2---:R-:W-:-:S03]  /*0490*/  FFMA R25, R25, R26, R14 ;  /* 0x0000001a19197223 */ /* 0x004fc6000000000e */
[----:B------:R-:W-:Y:S04]  /*04a0*/  LDS R13, [R8+0x20] ;  /* 0x00002000080d7984 */ /* 0x000fe80000000800 */
[----:B------:R-:W2:Y:S01]  /*04b0*/  LDS R14, [R9+0x420] ;  /* 0x00042000090e7984 */ /* 0x000ea20000000800 */
[----:B---3--:R-:W-:-:S03]  /*04c0*/  FFMA R26, R16, R15, R25 ;  /* 0x0000000f101a7223 */ /* 0x008fc60000000019 */
[----:B------:R-:W-:Y:S04]  /*04d0*/  LDS R15, [R8+0x24] ;  /* 0x00002400080f7984 */ /* 0x000fe80000000800 */
[----:B------:R-:W3:Y:S01]  /*04e0*/  LDS R16, [R9+0x4a4] ;  /* 0x0004a40009107984 */ /* 0x000ee20000000800 */
[----:B----4-:R-:W-:-:S03]  /*04f0*/  FFMA R26, R17, R18, R26 ;  /* 0x00000012111a7223 */ /* 0x010fc6000000001a */
[----:B------:R-:W-:Y:S04]  /*0500*/  LDS R17, [R8+0x28] ;  /* 0x0000280008117984 */ /* 0x000fe80000000800 */
[----:B------:R-:W4:Y:S01]  /*0510*/  LDS R18, [R9+0x528] ;  /* 0x0005280009127984 */ /* 0x000f220000000800 */
[----:B-----5:R-:W-:-:S03]  /*0520*/  FFMA R26, R19, R20, R26 ;  /* 0x00000014131a7223 */ /* 0x020fc6000000001a */
        /* <DEDUP_REMOVED lines=62> */
[----:B--2---:R-:W-:-:S04]  /*0910*/  FFMA R14, R14, R13, R25 ;  /* 0x0000000d0e0e7223 */ /* 0x004fc80000000019 */
[----:B---3--:R-:W-:-:S04]  /*0920*/  FFMA R14, R15, R16, R14 ;  /* 0x000000100f0e7223 */ /* 0x008fc8000000000e */
[----:B----4-:R-:W-:-:S04]  /*0930*/  FFMA R14, R17, R18, R14 ;  /* 0x00000012110e7223 */ /* 0x010fc8000000000e */
[----:B-----5:R-:W-:-:S04]  /*0940*/  FFMA R14, R19, R20, R14 ;  /* 0x00000014130e7223 */ /* 0x020fc8000000000e */
[----:B0-----:R-:W-:-:S04]  /*0950*/  FFMA R14, R21, R22, R14 ;  /* 0x00000016150e7223 */ /* 0x001fc8000000000e */
[----:B-1----:R-:W-:Y:S01]  /*0960*/  FFMA R13, R23, R24, R14 ;  /* 0x00000018170d7223 */ /* 0x002fe2000000000e */
[----:B------:R-:W-:Y:S06]  /*0970*/  BAR.SYNC.DEFER_BLOCKING 0x0 ;  /* 0x0000000000007b1d */ /* 0x000fec0000010000 */
[----:B------:R-:W-:Y:S05]  /*0980*/  @P0 BRA `(.L_x_1) ;  /* 0xfffffff800280947 */ /* 0x000fea000383ffff */
.L_x_0:
[----:B------:R-:W0:Y:S01]  /*0990*/  LDCU UR6, c[0x0][0x398] ;  /* 0x00007300ff0677ac */ /* 0x000e220008000800 */
[----:B------:R-:W-:-:S04]  /*09a0*/  ISETP.GE.AND P0, PT, R3, UR10, PT ;  /* 0x0000000a03007c0c */ /* 0x000fc8000bf06270 */
[----:B0-----:R-:W-:-:S13]  /*09b0*/  ISETP.GE.OR P0, PT, R2, UR6, P0 ;  /* 0x0000000602007c0c */ /* 0x001fda0008706670 */
[----:B------:R-:W-:Y:S05]  /*09c0*/  @P0 EXIT ;  /* 0x000000000000094d */ /* 0x000fea0003800000 */
[----:B------:R-:W0:Y:S01]  /*09d0*/  LDC.64 R4, c[0x0][0x390] ;  /* 0x0000e400ff047b82 */ /* 0x000e220000000a00 */
[----:B------:R-:W-:-:S04]  /*09e0*/  IMAD R3, R2, UR10, R3 ;  /* 0x0000000a02037c24 */ /* 0x000fc8000f8e0203 */
[----:B0-----:R-:W-:-:S05]  /*09f0*/  IMAD.WIDE.U32 R2, R3, 0x4, R4 ;  /* 0x0000000403027825 */ /* 0x001fca00078e0004 */
[----:B------:R-:W-:Y:S01]  /*0a00*/  STG.E desc[UR4][R2.64], R13 ;  /* 0x0000000d02007986 */ /* 0x000fe2000c101904 */
[----:B------:R-:W-:Y:S05]  /*0a10*/  EXIT ;  /* 0x000000000000794d */ /* 0x000fea0003800000 */
.L_x_2:
[----:B------:R-:W-:-:S00]  /*0a20*/  BRA `(.L_x_2) ;  /* 0xfffffffc00fc7947 */ /* 0x000fc0000383ffff */
[----:B------:R-:W-:-:S00]  /*0a30*/  NOP ;  /* 0x0000000000007918 */ /* 0x000fc00000000000 */
        /* <DEDUP_REMOVED lines=12> */
.L_x_3:


//--------------------- .nv.shared._Z16MatrixMultKernelPfS_S_iii --------------------------
	.section	.nv.shared._Z16MatrixMultKernelPfS_S_iii,"aw",@nobits
	.sectionflags	@""
	.align	4
.nv.shared._Z16MatrixMultKernelPfS_S_iii:
	.zero		9472


//--------------------- .nv.shared.reserved.0     --------------------------
	.section	.nv.shared.reserved.0,"aw",@nobits
	.weak		__nv_reservedSMEM_offset_0_alias
	.size		__nv_reservedSMEM_offset_0_alias, 0, 64
	.other		__nv_reservedSMEM_offset_0_alias,@"STO_CUDA_RESERVED_SHARED STV_DEFAULT"
__nv_reservedSMEM_offset_0_alias:
	.zero		0
	.zero		64


//--------------------- .nv.constant0._Z16MatrixMultKernelPfS_S_iii --------------------------
	.section	.nv.constant0._Z16MatrixMultKernelPfS_S_iii,"a",@progbits
	.sectionflags	@""
	.align	4
.nv.constant0._Z16MatrixMultKernelPfS_S_iii:
	.zero		932


//--------------------- SYMBOLS --------------------------

	.type		.nv.reservedSmem.offset0,@object
	.size		.nv.reservedSmem.offset0,0x4
	.type		.nv.reservedSmem.cap,@object
	.size		.nv.reservedSmem.cap,0x4
